	.headerflags	@"EF_CUDA_TEXMODE_UNIFIED EF_CUDA_64BIT_ADDRESS EF_CUDA_ACCELERATORS EF_CUDA_SM90 EF_CUDA_VIRTUAL_SM(EF_CUDA_SM90)"
	.elftype	@"ET_EXEC"


//--------------------- .nv.info                  --------------------------
	.section	.nv.info,"",@"SHT_CUDA_INFO"
	.align	4


	//----- nvinfo : EIATTR_REGCOUNT
	.align		4
        /*0000*/ 	.byte	0x04, 0x2f
        /*0002*/ 	.short	(.L_1 - .L_0)
	.align		4
.L_0:
        /*0004*/ 	.word	index@(triton_poi_fused_relu_6)
        /*0008*/ 	.word	0x00000008


	//----- nvinfo : EIATTR_MIN_STACK_SIZE
	.align		4
.L_1:
        /*000c*/ 	.byte	0x04, 0x12
        /*000e*/ 	.short	(.L_3 - .L_2)
	.align		4
.L_2:
        /*0010*/ 	.word	index@(triton_poi_fused_relu_6)
        /*0014*/ 	.word	0x00000000


	//----- nvinfo : EIATTR_FRAME_SIZE
	.align		4
.L_3:
        /*0018*/ 	.byte	0x04, 0x11
        /*001a*/ 	.short	(.L_5 - .L_4)
	.align		4
.L_4:
        /*001c*/ 	.word	index@(triton_poi_fused_relu_6)
        /*0020*/ 	.word	0x00000000


	//----- nvinfo : EIATTR_MIN_STACK_SIZE
	.align		4
.L_5:
        /*0024*/ 	.byte	0x04, 0x12
        /*0026*/ 	.short	(.L_7 - .L_6)
	.align		4
.L_6:
        /*0028*/ 	.word	index@(triton_poi_fused_relu_6)
        /*002c*/ 	.word	0x00000000
.L_7:


//--------------------- .nv.info.triton_poi_fused_relu_6 --------------------------
	.section	.nv.info.triton_poi_fused_relu_6,"",@"SHT_CUDA_INFO"
	.sectionflags	@""
	.align	4


	//----- nvinfo : EIATTR_CUDA_API_VERSION
	.align		4
        /*0000*/ 	.byte	0x04, 0x37
        /*0002*/ 	.short	(.L_9 - .L_8)
.L_8:
        /*0004*/ 	.word	0x0000007c


	//----- nvinfo : EIATTR_KPARAM_INFO
	.align		4
.L_9:
        /*0008*/ 	.byte	0x04, 0x17
        /*000a*/ 	.short	(.L_11 - .L_10)
.L_10:
        /*000c*/ 	.word	0x00000000
        /*0010*/ 	.short	0x0001
        /*0012*/ 	.short	0x0008
        /*0014*/ 	.byte	0x00, 0xf0, 0x11, 0x00


	//----- nvinfo : EIATTR_KPARAM_INFO
	.align		4
.L_11:
        /*0018*/ 	.byte	0x04, 0x17
        /*001a*/ 	.short	(.L_13 - .L_12)
.L_12:
        /*001c*/ 	.word	0x00000000
        /*0020*/ 	.short	0x0000
        /*0022*/ 	.short	0x0000
        /*0024*/ 	.byte	0x00, 0xf4, 0x21, 0x00


	//----- nvinfo : EIATTR_SPARSE_MMA_MASK
	.align		4
.L_13:
        /*0028*/ 	.byte	0x03, 0x50
        /*002a*/ 	.short	0x0000


	//----- nvinfo : EIATTR_MAXREG_COUNT
	.align		4
        /*002c*/ 	.byte	0x03, 0x1b
        /*002e*/ 	.short	0x00ff


	//----- nvinfo : EIATTR_EXIT_INSTR_OFFSETS
	.align		4
        /*0030*/ 	.byte	0x04, 0x1c
        /*0032*/ 	.short	(.L_15 - .L_14)


	//   ....[0]....
.L_14:
        /*0034*/ 	.word	0x000000f0


	//----- nvinfo : EIATTR_REQNTID
	.align		4
.L_15:
        /*0038*/ 	.byte	0x04, 0x10
        /*003a*/ 	.short	(.L_17 - .L_16)
.L_16:
        /*003c*/ 	.word	0x00000080
        /*0040*/ 	.word	0x00000001
        /*0044*/ 	.word	0x00000001


	//----- nvinfo : EIATTR_CBANK_PARAM_SIZE
	.align		4
.L_17:
        /*0048*/ 	.byte	0x03, 0x19
        /*004a*/ 	.short	0x000c


	//----- nvinfo : EIATTR_PARAM_CBANK
	.align		4
        /*004c*/ 	.byte	0x04, 0x0a
        /*004e*/ 	.short	(.L_19 - .L_18)
	.align		4
.L_18:
        /*0050*/ 	.word	index@(.nv.constant0.triton_poi_fused_relu_6)
        /*0054*/ 	.short	0x0210
        /*0056*/ 	.short	0x000c


	//----- nvinfo : EIATTR_SW_WAR
	.align		4
.L_19:
        /*0058*/ 	.byte	0x04, 0x36
        /*005a*/ 	.short	(.L_21 - .L_20)
.L_20:
        /*005c*/ 	.word	0x00000008
.L_21:


//--------------------- .nv.callgraph             --------------------------
	.section	.nv.callgraph,"",@"SHT_CUDA_CALLGRAPH"
	.align	4
	.sectionentsize	8
	.align		4
        /*0000*/ 	.word	0x00000000
	.align		4
        /*0004*/ 	.word	0xffffffff
	.align		4
        /*0008*/ 	.word	0x00000000
	.align		4
        /*000c*/ 	.word	0xfffffffe
	.align		4
        /*0010*/ 	.word	0x00000000
	.align		4
        /*0014*/ 	.word	0xfffffffd
	.align		4
        /*0018*/ 	.word	0x00000000
	.align		4
        /*001c*/ 	.word	0xfffffffc


//--------------------- .text.triton_poi_fused_relu_6 --------------------------
	.section	.text.triton_poi_fused_relu_6,"ax",@progbits
	.align	128
        .global         triton_poi_fused_relu_6
        .type           triton_poi_fused_relu_6,@function
        .size           triton_poi_fused_relu_6,(.L_x_1 - triton_poi_fused_relu_6)
        .other          triton_poi_fused_relu_6,@"STO_CUDA_ENTRY STV_DEFAULT"
triton_poi_fused_relu_6:
.text.triton_poi_fused_relu_6:
[----:B------:R-:W-:Y:S01]  /*0000*/  LDC R1, c[0x0][0x28] ;  /* 0x00000a00ff017b82 */ /* 0x000fe20000000800 */
[----:B------:R-:W1:Y:S07]  /*0010*/  S2R R0, SR_TID.X ;  /* 0x0000000000007919 */ /* 0x000e6e0000002100 */
[----:B------:R-:W2:Y:S01]  /*0020*/  LDC.64 R2, c[0x0][0x210] ;  /* 0x00008400ff027b82 */ /* 0x000ea20000000a00 */
[----:B------:R-:W-:Y:S01]  /*0030*/  ULDC.64 UR4, c[0x0][0x208] ;  /* 0x0000820000047ab9 */ /* 0x000fe20000000a00 */
[----:B------:R-:W3:Y:S01]  /*0040*/  S2R R5, SR_CTAID.X ;  /* 0x0000000000057919 */ /* 0x000ee20000002500 */
[----:B-1----:R-:W-:-:S05]  /*0050*/  IMAD.SHL.U32 R0, R0, 0x2, RZ ;  /* 0x0000000200007824 */ /* 0x002fca00078e00ff */
[----:B------:R-:W-:-:S05]  /*0060*/  LOP3.LUT R0, R0, 0xfe, RZ, 0xc0, !PT ;  /* 0x000000fe00007812 */ /* 0x000fca00078ec0ff */
[----:B---3--:R-:W-:-:S04]  /*0070*/  IMAD R5, R5, 0x100, R0 ;  /* 0x0000010005057824 */ /* 0x008fc800078e0200 */
[----:B--2---:R-:W-:-:S05]  /*0080*/  IMAD.WIDE R2, R5, 0x4, R2 ;  /* 0x0000000405027825 */ /* 0x004fca00078e0202 */
[----:B------:R-:W2:Y:S02]  /*0090*/  LDG.E.64 R4, desc[UR4][R2.64] ;  /* 0x0000000402047981 */ /* 0x000ea4000c1e1b00 */
[C---:B--2---:R-:W-:Y:S02]  /*00a0*/  FSETP.GEU.AND P0, PT, R4.reuse, RZ, PT ;  /* 0x000000ff0400720b */ /* 0x044fe40003f0e000 */
[C---:B------:R-:W-:Y:S02]  /*00b0*/  FSETP.GEU.AND P1, PT, R5.reuse, RZ, PT ;  /* 0x000000ff0500720b */ /* 0x040fe40003f2e000 */
[----:B------:R-:W-:Y:S02]  /*00c0*/  FSEL R4, R4, RZ, P0 ;  /* 0x000000ff04047208 */ /* 0x000fe40000000000 */
[----:B------:R-:W-:-:S05]  /*00d0*/  FSEL R5, R5, RZ, P1 ;  /* 0x000000ff05057208 */ /* 0x000fca0000800000 */
[----:B------:R-:W-:Y:S01]  /*00e0*/  STG.E.64 desc[UR4][R2.64], R4 ;  /* 0x0000000402007986 */ /* 0x000fe2000c101b04 */
[----:B------:R-:W-:Y:S05]  /*00f0*/  EXIT ;  /* 0x000000000000794d */ /* 0x000fea0003800000 */
.L_x_0:
[----:B------:R-:W-:-:S00]  /*0100*/  BRA `(.L_x_0) ;  /* 0xfffffffc00fc7947 */ /* 0x000fc0000383ffff */
[----:B------:R-:W-:-:S00]  /*0110*/  NOP ;  /* 0x0000000000007918 */ /* 0x000fc00000000000 */
        /* <DEDUP_REMOVED lines=14> */
.L_x_1:


//--------------------- .nv.constant0.triton_poi_fused_relu_6 --------------------------
	.section	.nv.constant0.triton_poi_fused_relu_6,"a",@progbits
	.sectionflags	@""
	.align	4
.nv.constant0.triton_poi_fused_relu_6:
	.zero		540
